//
// Generated by NVIDIA NVVM Compiler
//
// Compiler Build ID: CL-36424714
// Cuda compilation tools, release 13.0, V13.0.88
// Based on NVVM 20.0.0
//

.version 9.0
.target sm_100
.address_size 64

	// .globl	_Z13sdot_gld_mainiPKfiPfiS1_
.extern .shared .align 16 .b8 partialSum[];

.visible .entry _Z13sdot_gld_mainiPKfiPfiS1_(
	.param .u32 _Z13sdot_gld_mainiPKfiPfiS1__param_0,
	.param .u64 .ptr .align 1 _Z13sdot_gld_mainiPKfiPfiS1__param_1,
	.param .u32 _Z13sdot_gld_mainiPKfiPfiS1__param_2,
	.param .u64 .ptr .align 1 _Z13sdot_gld_mainiPKfiPfiS1__param_3,
	.param .u32 _Z13sdot_gld_mainiPKfiPfiS1__param_4,
	.param .u64 .ptr .align 1 _Z13sdot_gld_mainiPKfiPfiS1__param_5
)
{
	.reg .pred 	%p<19>;
	.reg .b32 	%r<34>;
	.reg .b32 	%f<47>;
	.reg .b64 	%rd<19>;

	ld.param.u32 	%r17, [_Z13sdot_gld_mainiPKfiPfiS1__param_0];
	ld.param.u64 	%rd4, [_Z13sdot_gld_mainiPKfiPfiS1__param_1];
	ld.param.u32 	%r18, [_Z13sdot_gld_mainiPKfiPfiS1__param_2];
	ld.param.u64 	%rd5, [_Z13sdot_gld_mainiPKfiPfiS1__param_3];
	ld.param.u32 	%r19, [_Z13sdot_gld_mainiPKfiPfiS1__param_4];
	ld.param.u64 	%rd3, [_Z13sdot_gld_mainiPKfiPfiS1__param_5];
	cvta.to.global.u64 	%rd1, %rd4;
	cvta.to.global.u64 	%rd2, %rd5;
	mov.u32 	%r1, %tid.x;
	mov.u32 	%r20, %nctaid.x;
	shl.b32 	%r2, %r20, 7;
	mov.u32 	%r3, %ctaid.x;
	shl.b32 	%r4, %r3, 7;
	setp.ne.s32 	%p1, %r18, %r19;
	setp.lt.s32 	%p2, %r18, 1;
	or.pred  	%p3, %p2, %p1;
	mov.f32 	%f46, 0f00000000;
	@%p3 bra 	$L__BB0_8;
	setp.ne.s32 	%p6, %r18, 1;
	@%p6 bra 	$L__BB0_5;
	add.s32 	%r31, %r4, %r1;
	setp.ge.u32 	%p9, %r31, %r17;
	@%p9 bra 	$L__BB0_11;
	mov.f32 	%f46, 0f00000000;
$L__BB0_4:
	mul.wide.u32 	%rd13, %r31, 4;
	add.s64 	%rd14, %rd2, %rd13;
	ld.global.f32 	%f18, [%rd14];
	add.s64 	%rd15, %rd1, %rd13;
	ld.global.f32 	%f19, [%rd15];
	fma.rn.f32 	%f46, %f18, %f19, %f46;
	add.s32 	%r31, %r31, %r2;
	setp.lt.u32 	%p10, %r31, %r17;
	@%p10 bra 	$L__BB0_4;
	bra.uni 	$L__BB0_11;
$L__BB0_5:
	add.s32 	%r32, %r4, %r1;
	setp.ge.u32 	%p7, %r32, %r17;
	@%p7 bra 	$L__BB0_11;
	mov.f32 	%f46, 0f00000000;
$L__BB0_7:
	mul.lo.s32 	%r28, %r32, %r18;
	mul.wide.u32 	%rd10, %r28, 4;
	add.s64 	%rd11, %rd2, %rd10;
	ld.global.f32 	%f14, [%rd11];
	add.s64 	%rd12, %rd1, %rd10;
	ld.global.f32 	%f15, [%rd12];
	fma.rn.f32 	%f46, %f14, %f15, %f46;
	add.s32 	%r32, %r32, %r2;
	setp.lt.u32 	%p8, %r32, %r17;
	@%p8 bra 	$L__BB0_7;
	bra.uni 	$L__BB0_11;
$L__BB0_8:
	add.s32 	%r33, %r4, %r1;
	setp.ge.u32 	%p4, %r33, %r17;
	@%p4 bra 	$L__BB0_11;
	sub.s32 	%r21, 1, %r17;
	mul.lo.s32 	%r22, %r19, %r21;
	shr.s32 	%r23, %r19, 31;
	and.b32  	%r12, %r23, %r22;
	mul.lo.s32 	%r24, %r18, %r21;
	shr.s32 	%r25, %r18, 31;
	and.b32  	%r13, %r25, %r24;
	mov.f32 	%f46, 0f00000000;
$L__BB0_10:
	mad.lo.s32 	%r26, %r33, %r19, %r12;
	mul.wide.u32 	%rd6, %r26, 4;
	add.s64 	%rd7, %rd2, %rd6;
	ld.global.f32 	%f10, [%rd7];
	mad.lo.s32 	%r27, %r33, %r18, %r13;
	mul.wide.u32 	%rd8, %r27, 4;
	add.s64 	%rd9, %rd1, %rd8;
	ld.global.f32 	%f11, [%rd9];
	fma.rn.f32 	%f46, %f10, %f11, %f46;
	add.s32 	%r33, %r33, %r2;
	setp.lt.u32 	%p5, %r33, %r17;
	@%p5 bra 	$L__BB0_10;
$L__BB0_11:
	shl.b32 	%r29, %r1, 2;
	mov.u32 	%r30, partialSum;
	add.s32 	%r16, %r30, %r29;
	st.shared.f32 	[%r16], %f46;
	bar.sync 	0;
	setp.gt.u32 	%p11, %r1, 63;
	@%p11 bra 	$L__BB0_13;
	ld.shared.f32 	%f20, [%r16+256];
	ld.shared.f32 	%f21, [%r16];
	add.f32 	%f22, %f20, %f21;
	st.shared.f32 	[%r16], %f22;
$L__BB0_13:
	bar.sync 	0;
	setp.gt.u32 	%p12, %r1, 31;
	@%p12 bra 	$L__BB0_15;
	ld.shared.f32 	%f23, [%r16+128];
	ld.shared.f32 	%f24, [%r16];
	add.f32 	%f25, %f23, %f24;
	st.shared.f32 	[%r16], %f25;
$L__BB0_15:
	bar.sync 	0;
	setp.gt.u32 	%p13, %r1, 15;
	@%p13 bra 	$L__BB0_17;
	ld.shared.f32 	%f26, [%r16+64];
	ld.shared.f32 	%f27, [%r16];
	add.f32 	%f28, %f26, %f27;
	st.shared.f32 	[%r16], %f28;
$L__BB0_17:
	bar.sync 	0;
	setp.gt.u32 	%p14, %r1, 7;
	@%p14 bra 	$L__BB0_19;
	ld.shared.f32 	%f29, [%r16+32];
	ld.shared.f32 	%f30, [%r16];
	add.f32 	%f31, %f29, %f30;
	st.shared.f32 	[%r16], %f31;
$L__BB0_19:
	bar.sync 	0;
	setp.gt.u32 	%p15, %r1, 3;
	@%p15 bra 	$L__BB0_21;
	ld.shared.f32 	%f32, [%r16+16];
	ld.shared.f32 	%f33, [%r16];
	add.f32 	%f34, %f32, %f33;
	st.shared.f32 	[%r16], %f34;
$L__BB0_21:
	bar.sync 	0;
	setp.gt.u32 	%p16, %r1, 1;
	@%p16 bra 	$L__BB0_23;
	ld.shared.f32 	%f35, [%r16+8];
	ld.shared.f32 	%f36, [%r16];
	add.f32 	%f37, %f35, %f36;
	st.shared.f32 	[%r16], %f37;
$L__BB0_23:
	bar.sync 	0;
	setp.ne.s32 	%p17, %r1, 0;
	@%p17 bra 	$L__BB0_25;
	ld.shared.f32 	%f38, [partialSum+4];
	ld.shared.f32 	%f39, [%r16];
	add.f32 	%f40, %f38, %f39;
	st.shared.f32 	[%r16], %f40;
$L__BB0_25:
	setp.ne.s32 	%p18, %r1, 0;
	bar.sync 	0;
	@%p18 bra 	$L__BB0_27;
	ld.shared.f32 	%f41, [partialSum];
	cvta.to.global.u64 	%rd16, %rd3;
	mul.wide.u32 	%rd17, %r3, 4;
	add.s64 	%rd18, %rd16, %rd17;
	st.global.f32 	[%rd18], %f41;
$L__BB0_27:
	ret;

}


// ===== COMPILED SASS (sm_100) =====

	.target	sm_100

	.elftype	@"ET_EXEC"


//--------------------- .note.nv.tkinfo           --------------------------
	.section	.note.nv.tkinfo,"",@"SHT_NOTE"
	.sectionflags	@"SHF_NOTE_NV_TKINFO"
	.tkinfo
        /*0018*/ 	.word	0x00000002
        /*0030*/ 	.string	""
        /*0030*/ 	.string	"ptxas"
        /*0030*/ 	.string	"Cuda compilation tools, release 13.0, V13.0.88"
        /*0030*/ 	.string	"Build cuda_13.0.r13.0/compiler.36424714_0"
        /*0030*/ 	.string	"-arch sm_100 -m 64 "



//--------------------- .note.nv.cuinfo           --------------------------
	.section	.note.nv.cuinfo,"",@"SHT_NOTE"
	.sectionflags	@"SHF_NOTE_NV_CUINFO"
        /*0018*/ 	.short	0x0002
        /*001a*/ 	.short	0x0064
        /*001c*/ 	.short	0x0082
	.zero		2


//--------------------- .nv.info                  --------------------------
	.section	.nv.info,"",@"SHT_CUDA_INFO"
	.align	4


	//----- nvinfo : EIATTR_REGCOUNT
	.align		4
        /*0000*/ 	.byte	0x04, 0x2f
        /*0002*/ 	.short	(.L_1 - .L_0)
	.align		4
.L_0:
        /*0004*/ 	.word	index@(_Z13sdot_gld_mainiPKfiPfiS1_)
        /*0008*/ 	.word	0x00000016


	//----- nvinfo : EIATTR_FRAME_SIZE
	.align		4
.L_1:
        /*000c*/ 	.byte	0x04, 0x11
        /*000e*/ 	.short	(.L_3 - .L_2)
	.align		4
.L_2:
        /*0010*/ 	.word	index@(_Z13sdot_gld_mainiPKfiPfiS1_)
        /*0014*/ 	.word	0x00000000


	//----- nvinfo : EIATTR_MIN_STACK_SIZE
	.align		4
.L_3:
        /*0018*/ 	.byte	0x04, 0x12
        /*001a*/ 	.short	(.L_5 - .L_4)
	.align		4
.L_4:
        /*001c*/ 	.word	index@(_Z13sdot_gld_mainiPKfiPfiS1_)
        /*0020*/ 	.word	0x00000000
.L_5:


//--------------------- .nv.compat                --------------------------
	.section	.nv.compat,"",@"SHT_CUDA_COMPAT_INFO"
	.align	4
        /*0000*/ 	.byte	0x02, 0x09, 0x00, 0x00, 0x02, 0x02, 0x01, 0x00, 0x02, 0x05, 0x05, 0x00, 0x03, 0x07, 0x01, 0x01
        /*0010*/ 	.byte	0x02, 0x03, 0x00, 0x00, 0x02, 0x06, 0x01, 0x00, 0x04, 0x0b, 0x08, 0x00, 0x09, 0x00, 0x00, 0x00
        /*0020*/ 	.byte	0x00, 0x00, 0x00, 0x00


//--------------------- .nv.info._Z13sdot_gld_mainiPKfiPfiS1_ --------------------------
	.section	.nv.info._Z13sdot_gld_mainiPKfiPfiS1_,"",@"SHT_CUDA_INFO"
	.sectionflags	@""
	.align	4


	//----- nvinfo : EIATTR_CUDA_API_VERSION
	.align		4
        /*0000*/ 	.byte	0x04, 0x37
        /*0002*/ 	.short	(.L_7 - .L_6)
.L_6:
        /*0004*/ 	.word	0x00000082


	//----- nvinfo : EIATTR_KPARAM_INFO
	.align		4
.L_7:
        /*0008*/ 	.byte	0x04, 0x17
        /*000a*/ 	.short	(.L_9 - .L_8)
.L_8:
        /*000c*/ 	.word	0x00000000
        /*0010*/ 	.short	0x0005
        /*0012*/ 	.short	0x0028
        /*0014*/ 	.byte	0x00, 0xf5, 0x21, 0x00


	//----- nvinfo : EIATTR_KPARAM_INFO
	.align		4
.L_9:
        /*0018*/ 	.byte	0x04, 0x17
        /*001a*/ 	.short	(.L_11 - .L_10)
.L_10:
        /*001c*/ 	.word	0x00000000
        /*0020*/ 	.short	0x0004
        /*0022*/ 	.short	0x0020
        /*0024*/ 	.byte	0x00, 0xf0, 0x11, 0x00


	//----- nvinfo : EIATTR_KPARAM_INFO
	.align		4
.L_11:
        /*0028*/ 	.byte	0x04, 0x17
        /*002a*/ 	.short	(.L_13 - .L_12)
.L_12:
        /*002c*/ 	.word	0x00000000
        /*0030*/ 	.short	0x0003
        /*0032*/ 	.short	0x0018
        /*0034*/ 	.byte	0x00, 0xf5, 0x21, 0x00


	//----- nvinfo : EIATTR_KPARAM_INFO
	.align		4
.L_13:
        /*0038*/ 	.byte	0x04, 0x17
        /*003a*/ 	.short	(.L_15 - .L_14)
.L_14:
        /*003c*/ 	.word	0x00000000
        /*0040*/ 	.short	0x0002
        /*0042*/ 	.short	0x0010
        /*0044*/ 	.byte	0x00, 0xf0, 0x11, 0x00


	//----- nvinfo : EIATTR_KPARAM_INFO
	.align		4
.L_15:
        /*0048*/ 	.byte	0x04, 0x17
        /*004a*/ 	.short	(.L_17 - .L_16)
.L_16:
        /*004c*/ 	.word	0x00000000
        /*0050*/ 	.short	0x0001
        /*0052*/ 	.short	0x0008
        /*0054*/ 	.byte	0x00, 0xf5, 0x21, 0x00


	//----- nvinfo : EIATTR_KPARAM_INFO
	.align		4
.L_17:
        /*0058*/ 	.byte	0x04, 0x17
        /*005a*/ 	.short	(.L_19 - .L_18)
.L_18:
        /*005c*/ 	.word	0x00000000
        /*0060*/ 	.short	0x0000
        /*0062*/ 	.short	0x0000
        /*0064*/ 	.byte	0x00, 0xf0, 0x11, 0x00


	//----- nvinfo : EIATTR_SPARSE_MMA_MASK
	.align		4
.L_19:
        /*0068*/ 	.byte	0x03, 0x50
        /*006a*/ 	.short	0x0000


	//----- nvinfo : EIATTR_MAXREG_COUNT
	.align		4
        /*006c*/ 	.byte	0x03, 0x1b
        /*006e*/ 	.short	0x00ff


	//----- nvinfo : EIATTR_NUM_BARRIERS
	.align		4
        /*0070*/ 	.byte	0x02, 0x4c
        /*0072*/ 	.byte	0x01
	.zero		1


	//----- nvinfo : EIATTR_MERCURY_ISA_VERSION
	.align		4
        /*0074*/ 	.byte	0x03, 0x5f
        /*0076*/ 	.short	0x0101


	//----- nvinfo : EIATTR_VRC_CTA_INIT_COUNT
	.align		4
        /*0078*/ 	.byte	0x02, 0x4a
	.zero		1
	.zero		1


	//----- nvinfo : EIATTR_EXIT_INSTR_OFFSETS
	.align		4
        /*007c*/ 	.byte	0x04, 0x1c
        /*007e*/ 	.short	(.L_21 - .L_20)


	//   ....[0]....
.L_20:
        /*0080*/ 	.word	0x000007c0


	//   ....[1]....
        /*0084*/ 	.word	0x00000810


	//----- nvinfo : EIATTR_CRS_STACK_SIZE
	.align		4
.L_21:
        /*0088*/ 	.byte	0x04, 0x1e
        /*008a*/ 	.short	(.L_23 - .L_22)
.L_22:
        /*008c*/ 	.word	0x00000000


	//----- nvinfo : EIATTR_CBANK_PARAM_SIZE
	.align		4
.L_23:
        /*0090*/ 	.byte	0x03, 0x19
        /*0092*/ 	.short	0x0030


	//----- nvinfo : EIATTR_PARAM_CBANK
	.align		4
        /*0094*/ 	.byte	0x04, 0x0a
        /*0096*/ 	.short	(.L_25 - .L_24)
	.align		4
.L_24:
        /*0098*/ 	.word	index@(.nv.constant0._Z13sdot_gld_mainiPKfiPfiS1_)
        /*009c*/ 	.short	0x0380
        /*009e*/ 	.short	0x0030


	//----- nvinfo : EIATTR_SW_WAR
	.align		4
.L_25:
        /*00a0*/ 	.byte	0x04, 0x36
        /*00a2*/ 	.short	(.L_27 - .L_26)
.L_26:
        /*00a4*/ 	.word	0x00000008
.L_27:


//--------------------- .nv.callgraph             --------------------------
	.section	.nv.callgraph,"",@"SHT_CUDA_CALLGRAPH"
	.align	4
	.sectionentsize	8
	.align		4
        /*0000*/ 	.word	0x00000000
	.align		4
        /*0004*/ 	.word	0xffffffff
	.align		4
        /*0008*/ 	.word	0x00000000
	.align		4
        /*000c*/ 	.word	0xfffffffe
	.align		4
        /*0010*/ 	.word	0x00000000
	.align		4
        /*0014*/ 	.word	0xfffffffd
	.align		4
        /*0018*/ 	.word	0x00000000
	.align		4
        /*001c*/ 	.word	0xfffffffc


//--------------------- .text._Z13sdot_gld_mainiPKfiPfiS1_ --------------------------
	.section	.text._Z13sdot_gld_mainiPKfiPfiS1_,"ax",@progbits
	.align	128
        .global         _Z13sdot_gld_mainiPKfiPfiS1_
        .type           _Z13sdot_gld_mainiPKfiPfiS1_,@function
        .size           _Z13sdot_gld_mainiPKfiPfiS1_,(.L_x_12 - _Z13sdot_gld_mainiPKfiPfiS1_)
        .other          _Z13sdot_gld_mainiPKfiPfiS1_,@"STO_CUDA_ENTRY STV_DEFAULT"
_Z13sdot_gld_mainiPKfiPfiS1_:
.text._Z13sdot_gld_mainiPKfiPfiS1_:
[----:B------:R-:W-:Y:S01]  /*0000*/  LDC R1, c[0x0][0x37c] ;  /* 0x0000df00ff017b82 */ /* 0x000fe20000000800 */
[----:B------:R-:W0:Y:S01]  /*0010*/  LDCU UR8, c[0x0][0x390] ;  /* 0x00007200ff0877ac */ /* 0x000e220008000800 */
[----:B------:R-:W1:Y:S06]  /*0020*/  S2R R5, SR_TID.X ;  /* 0x0000000000057919 */ /* 0x000e6c0000002100 */
[----:B------:R-:W2:Y:S01]  /*0030*/  LDC R3, c[0x0][0x370] ;  /* 0x0000dc00ff037b82 */ /* 0x000ea20000000800 */
[----:B------:R-:W-:Y:S01]  /*0040*/  HFMA2 R2, -RZ, RZ, 0, 0 ;  /* 0x00000000ff027431 */ /* 0x000fe200000001ff */
[----:B------:R-:W0:Y:S01]  /*0050*/  LDCU UR9, c[0x0][0x3a0] ;  /* 0x00007400ff0977ac */ /* 0x000e220008000800 */
[----:B------:R-:W3:Y:S01]  /*0060*/  S2R R0, SR_CTAID.X ;  /* 0x0000000000007919 */ /* 0x000ee20000002500 */
[----:B------:R-:W-:Y:S01]  /*0070*/  BSSY.RECONVERGENT B0, `(.L_x_0) ;  /* 0x0000044000007945 */ /* 0x000fe20003800200 */
[----:B------:R-:W4:Y:S01]  /*0080*/  LDCU.64 UR6, c[0x0][0x358] ;  /* 0x00006b00ff0677ac */ /* 0x000f220008000a00 */
[----:B0-----:R-:W-:-:S04]  /*0090*/  UISETP.NE.AND UP0, UPT, UR8, UR9, UPT ;  /* 0x000000090800728c */ /* 0x001fc8000bf05270 */
[----:B------:R-:W-:-:S09]  /*00a0*/  UISETP.LT.OR UP0, UPT, UR8, 0x1, UP0 ;  /* 0x000000010800788c */ /* 0x000fd20008701670 */
[----:B-1--4-:R-:W-:Y:S05]  /*00b0*/  BRA.U UP0, `(.L_x_1) ;  /* 0x00000001009c7547 */ /* 0x012fea000b800000 */
[----:B------:R-:W-:Y:S01]  /*00c0*/  UISETP.NE.AND UP0, UPT, UR8, 0x1, UPT ;  /* 0x000000010800788c */ /* 0x000fe2000bf05270 */
[----:B------:R-:W-:Y:S08]  /*00d0*/  BSSY.RECONVERGENT B1, `(.L_x_2) ;  /* 0x0000024000017945 */ /* 0x000ff00003800200 */
[----:B------:R-:W-:Y:S05]  /*00e0*/  BRA.U UP0, `(.L_x_3) ;  /* 0x0000000100487547 */ /* 0x000fea000b800000 */
[----:B------:R-:W0:Y:S01]  /*00f0*/  LDCU UR10, c[0x0][0x380] ;  /* 0x00007000ff0a77ac */ /* 0x000e220008000800 */
[----:B---3--:R-:W-:Y:S01]  /*0100*/  LEA R4, R0, R5, 0x7 ;  /* 0x0000000500047211 */ /* 0x008fe200078e38ff */
[----:B------:R-:W-:Y:S03]  /*0110*/  BSSY.RECONVERGENT B2, `(.L_x_4) ;  /* 0x000000e000027945 */ /* 0x000fe60003800200 */
[----:B0-----:R-:W-:-:S13]  /*0120*/  ISETP.GE.U32.AND P0, PT, R4, UR10, PT ;  /* 0x0000000a04007c0c */ /* 0x001fda000bf06070 */
[----:B------:R-:W-:Y:S05]  /*0130*/  @P0 BRA `(.L_x_5) ;  /* 0x00000000002c0947 */ /* 0x000fea0003800000 */
[----:B------:R-:W0:Y:S01]  /*0140*/  LDC.64 R10, c[0x0][0x398] ;  /* 0x0000e600ff0a7b82 */ /* 0x000e220000000a00 */
[----:B------:R-:W-:-:S07]  /*0150*/  MOV R2, RZ ;  /* 0x000000ff00027202 */ /* 0x000fce0000000f00 */
[----:B------:R-:W1:Y:S02]  /*0160*/  LDC.64 R12, c[0x0][0x388] ;  /* 0x0000e200ff0c7b82 */ /* 0x000e640000000a00 */
.L_x_6:
[----:B0-----:R-:W-:-:S04]  /*0170*/  IMAD.WIDE.U32 R6, R4, 0x4, R10 ;  /* 0x0000000404067825 */ /* 0x001fc800078e000a */
[----:B-1----:R-:W-:Y:S02]  /*0180*/  IMAD.WIDE.U32 R8, R4, 0x4, R12 ;  /* 0x0000000404087825 */ /* 0x002fe400078e000c */
[----:B------:R-:W3:Y:S04]  /*0190*/  LDG.E R7, desc[UR6][R6.64] ;  /* 0x0000000606077981 */ /* 0x000ee8000c1e1900 */
[----:B------:R-:W3:Y:S01]  /*01a0*/  LDG.E R8, desc[UR6][R8.64] ;  /* 0x0000000608087981 */ /* 0x000ee2000c1e1900 */
[----:B--2---:R-:W-:-:S04]  /*01b0*/  LEA R4, R3, R4, 0x7 ;  /* 0x0000000403047211 */ /* 0x004fc800078e38ff */
[----:B------:R-:W-:Y:S01]  /*01c0*/  ISETP.GE.U32.AND P0, PT, R4, UR10, PT ;  /* 0x0000000a04007c0c */ /* 0x000fe2000bf06070 */
[----:B---3--:R-:W-:-:S12]  /*01d0*/  FFMA R2, R7, R8, R2 ;  /* 0x0000000807027223 */ /* 0x008fd80000000002 */
[----:B------:R-:W-:Y:S05]  /*01e0*/  @!P0 BRA `(.L_x_6) ;  /* 0xfffffffc00e08947 */ /* 0x000fea000383ffff */
.L_x_5:
[----:B------:R-:W-:Y:S05]  /*01f0*/  BSYNC.RECONVERGENT B2 ;  /* 0x0000000000027941 */ /* 0x000fea0003800200 */
.L_x_4:
[----:B------:R-:W-:Y:S05]  /*0200*/  BRA `(.L_x_7) ;  /* 0x0000000000407947 */ /* 0x000fea0003800000 */
.L_x_3:
[----:B------:R-:W0:Y:S01]  /*0210*/  LDCU UR10, c[0x0][0x380] ;  /* 0x00007000ff0a77ac */ /* 0x000e220008000800 */
[----:B---3--:R-:W-:-:S05]  /*0220*/  IMAD R4, R0, 0x80, R5 ;  /* 0x0000008000047824 */ /* 0x008fca00078e0205 */
[----:B0-----:R-:W-:-:S13]  /*0230*/  ISETP.GE.U32.AND P0, PT, R4, UR10, PT ;  /* 0x0000000a04007c0c */ /* 0x001fda000bf06070 */
[----:B------:R-:W-:Y:S05]  /*0240*/  @P0 BRA `(.L_x_7) ;  /* 0x0000000000300947 */ /* 0x000fea0003800000 */
[----:B------:R-:W0:Y:S01]  /*0250*/  LDC.64 R10, c[0x0][0x398] ;  /* 0x0000e600ff0a7b82 */ /* 0x000e220000000a00 */
[----:B------:R-:W-:-:S07]  /*0260*/  HFMA2 R2, -RZ, RZ, 0, 0 ;  /* 0x00000000ff027431 */ /* 0x000fce00000001ff */
[----:B------:R-:W1:Y:S02]  /*0270*/  LDC.64 R12, c[0x0][0x388] ;  /* 0x0000e200ff0c7b82 */ /* 0x000e640000000a00 */
.L_x_8:
[----:B------:R-:W-:-:S04]  /*0280*/  IMAD R9, R4, UR8, RZ ;  /* 0x0000000804097c24 */ /* 0x000fc8000f8e02ff */
        /* <DEDUP_REMOVED lines=8> */
.L_x_7:
[----:B------:R-:W-:Y:S05]  /*0310*/  BSYNC.RECONVERGENT B1 ;  /* 0x0000000000017941 */ /* 0x000fea0003800200 */
.L_x_2:
[----:B------:R-:W-:Y:S05]  /*0320*/  BRA `(.L_x_9) ;  /* 0x0000000000607947 */ /* 0x000fea0003800000 */
.L_x_1:
[----:B------:R-:W0:Y:S01]  /*0330*/  LDC R19, c[0x0][0x380] ;  /* 0x0000e000ff137b82 */ /* 0x000e220000000800 */
[----:B---3--:R-:W-:-:S05]  /*0340*/  IMAD R4, R0, 0x80, R5 ;  /* 0x0000008000047824 */ /* 0x008fca00078e0205 */
[----:B0-----:R-:W-:-:S13]  /*0350*/  ISETP.GE.U32.AND P0, PT, R4, R19, PT ;  /* 0x000000130400720c */ /* 0x001fda0003f06070 */
[----:B------:R-:W-:Y:S05]  /*0360*/  @P0 BRA `(.L_x_9) ;  /* 0x0000000000500947 */ /* 0x000fea0003800000 */
[----:B------:R-:W0:Y:S01]  /*0370*/  LDC.64 R6, c[0x0][0x398] ;  /* 0x0000e600ff067b82 */ /* 0x000e220000000a00 */
[----:B------:R-:W-:Y:S01]  /*0380*/  IADD3 R2, PT, PT, -R19, 0x1, RZ ;  /* 0x0000000113027810 */ /* 0x000fe20007ffe1ff */
[----:B------:R-:W-:Y:S02]  /*0390*/  USHF.R.S32.HI UR4, URZ, 0x1f, UR9 ;  /* 0x0000001fff047899 */ /* 0x000fe40008011409 */
[----:B------:R-:W-:Y:S02]  /*03a0*/  USHF.R.S32.HI UR5, URZ, 0x1f, UR8 ;  /* 0x0000001fff057899 */ /* 0x000fe40008011408 */
[C---:B------:R-:W-:Y:S02]  /*03b0*/  IMAD R10, R2.reuse, UR9, RZ ;  /* 0x00000009020a7c24 */ /* 0x040fe4000f8e02ff */
[----:B------:R-:W1:Y:S01]  /*03c0*/  LDC.64 R8, c[0x0][0x388] ;  /* 0x0000e200ff087b82 */ /* 0x000e620000000a00 */
[----:B------:R-:W-:Y:S01]  /*03d0*/  IMAD R11, R2, UR8, RZ ;  /* 0x00000008020b7c24 */ /* 0x000fe2000f8e02ff */
[----:B------:R-:W-:-:S02]  /*03e0*/  MOV R2, RZ ;  /* 0x000000ff00027202 */ /* 0x000fc40000000f00 */
[----:B------:R-:W-:Y:S02]  /*03f0*/  LOP3.LUT R15, R10, UR4, RZ, 0xc0, !PT ;  /* 0x000000040a0f7c12 */ /* 0x000fe4000f8ec0ff */
[----:B------:R-:W-:-:S07]  /*0400*/  LOP3.LUT R17, R11, UR5, RZ, 0xc0, !PT ;  /* 0x000000050b117c12 */ /* 0x000fce000f8ec0ff */
.L_x_10:
[C---:B------:R-:W-:Y:S02]  /*0410*/  IMAD R11, R4.reuse, UR9, R15 ;  /* 0x00000009040b7c24 */ /* 0x040fe4000f8e020f */
[----:B------:R-:W-:Y:S02]  /*0420*/  IMAD R13, R4, UR8, R17 ;  /* 0x00000008040d7c24 */ /* 0x000fe4000f8e0211 */
[----:B0-----:R-:W-:-:S04]  /*0430*/  IMAD.WIDE.U32 R10, R11, 0x4, R6 ;  /* 0x000000040b0a7825 */ /* 0x001fc800078e0006 */
[----:B-1----:R-:W-:Y:S02]  /*0440*/  IMAD.WIDE.U32 R12, R13, 0x4, R8 ;  /* 0x000000040d0c7825 */ /* 0x002fe400078e0008 */
[----:B------:R-:W3:Y:S04]  /*0450*/  LDG.E R11, desc[UR6][R10.64] ;  /* 0x000000060a0b7981 */ /* 0x000ee8000c1e1900 */
[----:B------:R-:W3:Y:S01]  /*0460*/  LDG.E R12, desc[UR6][R12.64] ;  /* 0x000000060c0c7981 */ /* 0x000ee2000c1e1900 */
[----:B--2---:R-:W-:-:S04]  /*0470*/  LEA R4, R3, R4, 0x7 ;  /* 0x0000000403047211 */ /* 0x004fc800078e38ff */
[----:B------:R-:W-:Y:S01]  /*0480*/  ISETP.GE.U32.AND P0, PT, R4, R19, PT ;  /* 0x000000130400720c */ /* 0x000fe20003f06070 */
[----:B---3--:R-:W-:-:S12]  /*0490*/  FFMA R2, R11, R12, R2 ;  /* 0x0000000c0b027223 */ /* 0x008fd80000000002 */
[----:B------:R-:W-:Y:S05]  /*04a0*/  @!P0 BRA `(.L_x_10) ;  /* 0xfffffffc00d88947 */ /* 0x000fea000383ffff */
.L_x_9:
[----:B------:R-:W-:Y:S05]  /*04b0*/  BSYNC.RECONVERGENT B0 ;  /* 0x0000000000007941 */ /* 0x000fea0003800200 */
.L_x_0:
[----:B------:R-:W0:Y:S01]  /*04c0*/  S2UR UR5, SR_CgaCtaId ;  /* 0x00000000000579c3 */ /* 0x000e220000008800 */
[----:B------:R-:W-:Y:S01]  /*04d0*/  UMOV UR4, 0x400 ;  /* 0x0000040000047882 */ /* 0x000fe20000000000 */
[C---:B------:R-:W-:Y:S02]  /*04e0*/  ISETP.GT.U32.AND P1, PT, R5.reuse, 0x3f, PT ;  /* 0x0000003f0500780c */ /* 0x040fe40003f24070 */
[----:B------:R-:W-:Y:S01]  /*04f0*/  ISETP.GT.U32.AND P0, PT, R5, 0x1f, PT ;  /* 0x0000001f0500780c */ /* 0x000fe20003f04070 */
[----:B0-----:R-:W-:-:S06]  /*0500*/  ULEA UR4, UR5, UR4, 0x18 ;  /* 0x0000000405047291 */ /* 0x001fcc000f8ec0ff */
[----:B--2---:R-:W-:-:S05]  /*0510*/  LEA R3, R5, UR4, 0x2 ;  /* 0x0000000405037c11 */ /* 0x004fca000f8e10ff */
[----:B------:R-:W-:Y:S01]  /*0520*/  STS [R3], R2 ;  /* 0x0000000203007388 */ /* 0x000fe20000000800 */
[----:B------:R-:W-:Y:S06]  /*0530*/  BAR.SYNC.DEFER_BLOCKING 0x0 ;  /* 0x0000000000007b1d */ /* 0x000fec0000010000 */
[----:B------:R-:W-:Y:S04]  /*0540*/  @!P1 LDS R4, [R3+0x100] ;  /* 0x0001000003049984 */ /* 0x000fe80000000800 */
[----:B------:R-:W0:Y:S02]  /*0550*/  @!P1 LDS R7, [R3] ;  /* 0x0000000003079984 */ /* 0x000e240000000800 */
[----:B0-----:R-:W-:-:S05]  /*0560*/  @!P1 FADD R4, R4, R7 ;  /* 0x0000000704049221 */ /* 0x001fca0000000000 */
[----:B------:R-:W-:Y:S01]  /*0570*/  @!P1 STS [R3], R4 ;  /* 0x0000000403009388 */ /* 0x000fe20000000800 */
[----:B------:R-:W-:Y:S01]  /*0580*/  BAR.SYNC.DEFER_BLOCKING 0x0 ;  /* 0x0000000000007b1d */ /* 0x000fe20000010000 */
[----:B------:R-:W-:-:S05]  /*0590*/  ISETP.GT.U32.AND P1, PT, R5, 0xf, PT ;  /* 0x0000000f0500780c */ /* 0x000fca0003f24070 */
        /* <DEDUP_REMOVED lines=23> */
[----:B------:R-:W-:-:S05]  /*0710*/  ISETP.NE.AND P1, PT, R5, RZ, PT ;  /* 0x000000ff0500720c */ /* 0x000fca0003f25270 */
[----:B------:R-:W-:Y:S04]  /*0720*/  @!P0 LDS R2, [R3+0x8] ;  /* 0x0000080003028984 */ /* 0x000fe80000000800 */
[----:B------:R-:W0:Y:S02]  /*0730*/  @!P0 LDS R7, [R3] ;  /* 0x0000000003078984 */ /* 0x000e240000000800 */
[----:B0-----:R-:W-:-:S05]  /*0740*/  @!P0 FADD R2, R2, R7 ;  /* 0x0000000702028221 */ /* 0x001fca0000000000 */
[----:B------:R-:W-:Y:S01]  /*0750*/  @!P0 STS [R3], R2 ;  /* 0x0000000203008388 */ /* 0x000fe20000000800 */
[----:B------:R-:W-:Y:S06]  /*0760*/  BAR.SYNC.DEFER_BLOCKING 0x0 ;  /* 0x0000000000007b1d */ /* 0x000fec0000010000 */
[----:B------:R-:W-:Y:S04]  /*0770*/  @!P1 LDS R4, [UR4+0x4] ;  /* 0x00000404ff049984 */ /* 0x000fe80008000800 */
[----:B------:R-:W0:Y:S02]  /*0780*/  @!P1 LDS R5, [R3] ;  /* 0x0000000003059984 */ /* 0x000e240000000800 */
[----:B0-----:R-:W-:-:S05]  /*0790*/  @!P1 FADD R4, R4, R5 ;  /* 0x0000000504049221 */ /* 0x001fca0000000000 */
[----:B------:R0:W-:Y:S01]  /*07a0*/  @!P1 STS [R3], R4 ;  /* 0x0000000403009388 */ /* 0x0001e20000000800 */
[----:B------:R-:W-:Y:S06]  /*07b0*/  BAR.SYNC.DEFER_BLOCKING 0x0 ;  /* 0x0000000000007b1d */ /* 0x000fec0000010000 */
[----:B------:R-:W-:Y:S05]  /*07c0*/  @P1 EXIT ;  /* 0x000000000000194d */ /* 0x000fea0003800000 */
[----:B------:R-:W1:Y:S01]  /*07d0*/  LDS R5, [UR4] ;  /* 0x00000004ff057984 */ /* 0x000e620008000800 */
[----:B0-----:R-:W0:Y:S02]  /*07e0*/  LDC.64 R2, c[0x0][0x3a8] ;  /* 0x0000ea00ff027b82 */ /* 0x001e240000000a00 */
[----:B0-----:R-:W-:-:S05]  /*07f0*/  IMAD.WIDE.U32 R2, R0, 0x4, R2 ;  /* 0x0000000400027825 */ /* 0x001fca00078e0002 */
[----:B-1----:R-:W-:Y:S01]  /*0800*/  STG.E desc[UR6][R2.64], R5 ;  /* 0x0000000502007986 */ /* 0x002fe2000c101906 */
[----:B------:R-:W-:Y:S05]  /*0810*/  EXIT ;  /* 0x000000000000794d */ /* 0x000fea0003800000 */
.L_x_11:
[----:B------:R-:W-:-:S00]  /*0820*/  BRA `(.L_x_11) ;  /* 0xfffffffc00fc7947 */ /* 0x000fc0000383ffff */
[----:B------:R-:W-:-:S00]  /*0830*/  NOP ;  /* 0x0000000000007918 */ /* 0x000fc00000000000 */
        /* <DEDUP_REMOVED lines=12> */
.L_x_12:


//--------------------- .nv.shared._Z13sdot_gld_mainiPKfiPfiS1_ --------------------------
	.section	.nv.shared._Z13sdot_gld_mainiPKfiPfiS1_,"aw",@nobits
	.sectionflags	@""
	.align	16
	.zero		1024


//--------------------- .nv.shared.reserved.0     --------------------------
	.section	.nv.shared.reserved.0,"aw",@nobits
	.weak		__nv_reservedSMEM_offset_0_alias
	.size		__nv_reservedSMEM_offset_0_alias, 0, 64
	.other		__nv_reservedSMEM_offset_0_alias,@"STO_CUDA_RESERVED_SHARED STV_DEFAULT"
__nv_reservedSMEM_offset_0_alias:
	.zero		0
	.zero		64


//--------------------- .nv.constant0._Z13sdot_gld_mainiPKfiPfiS1_ --------------------------
	.section	.nv.constant0._Z13sdot_gld_mainiPKfiPfiS1_,"a",@progbits
	.sectionflags	@""
	.align	4
.nv.constant0._Z13sdot_gld_mainiPKfiPfiS1_:
	.zero		944


//--------------------- SYMBOLS --------------------------

	.type		.nv.reservedSmem.offset0,@object
	.size		.nv.reservedSmem.offset0,0x4
	.type		.nv.reservedSmem.cap,@object
	.size		.nv.reservedSmem.cap,0x4
